//
// Generated by NVIDIA NVVM Compiler
//
// Compiler Build ID: CL-36424714
// Cuda compilation tools, release 13.0, V13.0.88
// Based on NVVM 20.0.0
//

.version 9.0
.target sm_100
.address_size 64

	// .globl	_Z14hello_from_gpuv
.extern .func  (.param .b32 func_retval0) vprintf
(
	.param .b64 vprintf_param_0,
	.param .b64 vprintf_param_1
)
;
.global .align 1 .b8 $str[39] = {72, 101, 108, 108, 111, 32, 102, 114, 111, 109, 32, 71, 80, 85, 32, 116, 104, 114, 101, 97, 100, 32, 37, 100, 32, 105, 110, 32, 98, 108, 111, 99, 107, 32, 37, 100, 33, 10};

.visible .entry _Z14hello_from_gpuv()
{
	.local .align 8 .b8 	__local_depot0[8];
	.reg .b64 	%SP;
	.reg .b64 	%SPL;
	.reg .b32 	%r<5>;
	.reg .b64 	%rd<5>;

	mov.u64 	%SPL, __local_depot0;
	cvta.local.u64 	%SP, %SPL;
	add.u64 	%rd1, %SP, 0;
	add.u64 	%rd2, %SPL, 0;
	mov.u32 	%r1, %tid.x;
	mov.u32 	%r2, %ctaid.x;
	st.local.v2.u32 	[%rd2], {%r1, %r2};
	mov.u64 	%rd3, $str;
	cvta.global.u64 	%rd4, %rd3;
	{ // callseq 0, 0
	.param .b64 param0;
	st.param.b64 	[param0], %rd4;
	.param .b64 param1;
	st.param.b64 	[param1], %rd1;
	.param .b32 retval0;
	call.uni (retval0), 
	vprintf, 
	(
	param0, 
	param1
	);
	ld.param.b32 	%r3, [retval0];
	} // callseq 0
	ret;

}


// ===== COMPILED SASS (sm_100) =====

	.target	sm_100

	.elftype	@"ET_EXEC"


//--------------------- .note.nv.tkinfo           --------------------------
	.section	.note.nv.tkinfo,"",@"SHT_NOTE"
	.sectionflags	@"SHF_NOTE_NV_TKINFO"
	.tkinfo
        /*0018*/ 	.word	0x00000002
        /*0030*/ 	.string	""
        /*0030*/ 	.string	"ptxas"
        /*0030*/ 	.string	"Cuda compilation tools, release 13.0, V13.0.88"
        /*0030*/ 	.string	"Build cuda_13.0.r13.0/compiler.36424714_0"
        /*0030*/ 	.string	"-arch sm_100 -m 64 "



//--------------------- .note.nv.cuinfo           --------------------------
	.section	.note.nv.cuinfo,"",@"SHT_NOTE"
	.sectionflags	@"SHF_NOTE_NV_CUINFO"
        /*0018*/ 	.short	0x0002
        /*001a*/ 	.short	0x0064
        /*001c*/ 	.short	0x0082
	.zero		2


//--------------------- .nv.info                  --------------------------
	.section	.nv.info,"",@"SHT_CUDA_INFO"
	.align	4


	//----- nvinfo : EIATTR_REGCOUNT
	.align		4
        /*0000*/ 	.byte	0x04, 0x2f
        /*0002*/ 	.short	(.L_2 - .L_1)
	.align		4
.L_1:
        /*0004*/ 	.word	index@(_Z14hello_from_gpuv)
        /*0008*/ 	.word	0x00000018


	//----- nvinfo : EIATTR_FRAME_SIZE
	.align		4
.L_2:
        /*000c*/ 	.byte	0x04, 0x11
        /*000e*/ 	.short	(.L_4 - .L_3)
	.align		4
.L_3:
        /*0010*/ 	.word	index@(_Z14hello_from_gpuv)
        /*0014*/ 	.word	0x00000008


	//----- nvinfo : EIATTR_MIN_STACK_SIZE
	.align		4
.L_4:
        /*0018*/ 	.byte	0x04, 0x12
        /*001a*/ 	.short	(.L_6 - .L_5)
	.align		4
.L_5:
        /*001c*/ 	.word	index@(_Z14hello_from_gpuv)
        /*0020*/ 	.word	0x00000008
.L_6:


//--------------------- .nv.compat                --------------------------
	.section	.nv.compat,"",@"SHT_CUDA_COMPAT_INFO"
	.align	4
        /*0000*/ 	.byte	0x02, 0x09, 0x00, 0x00, 0x02, 0x02, 0x01, 0x00, 0x02, 0x05, 0x05, 0x00, 0x03, 0x07, 0x01, 0x01
        /*0010*/ 	.byte	0x02, 0x03, 0x00, 0x00, 0x02, 0x06, 0x01, 0x00, 0x04, 0x0b, 0x08, 0x00, 0x09, 0x00, 0x00, 0x00
        /*0020*/ 	.byte	0x00, 0x00, 0x00, 0x00


//--------------------- .nv.info._Z14hello_from_gpuv --------------------------
	.section	.nv.info._Z14hello_from_gpuv,"",@"SHT_CUDA_INFO"
	.sectionflags	@""
	.align	4


	//----- nvinfo : EIATTR_CUDA_API_VERSION
	.align		4
        /*0000*/ 	.byte	0x04, 0x37
        /*0002*/ 	.short	(.L_8 - .L_7)
.L_7:
        /*0004*/ 	.word	0x00000082


	//----- nvinfo : EIATTR_SPARSE_MMA_MASK
	.align		4
.L_8:
        /*0008*/ 	.byte	0x03, 0x50
        /*000a*/ 	.short	0x0000


	//----- nvinfo : EIATTR_MAXREG_COUNT
	.align		4
        /*000c*/ 	.byte	0x03, 0x1b
        /*000e*/ 	.short	0x00ff


	//----- nvinfo : EIATTR_EXTERNS
	.align		4
        /*0010*/ 	.byte	0x04, 0x0f
        /*0012*/ 	.short	(.L_10 - .L_9)


	//   ....[0]....
	.align		4
.L_9:
        /*0014*/ 	.word	index@(vprintf)


	//----- nvinfo : EIATTR_MERCURY_ISA_VERSION
	.align		4
.L_10:
        /*0018*/ 	.byte	0x03, 0x5f
        /*001a*/ 	.short	0x0101


	//----- nvinfo : EIATTR_VRC_CTA_INIT_COUNT
	.align		4
        /*001c*/ 	.byte	0x02, 0x4a
	.zero		1
	.zero		1


	//----- nvinfo : EIATTR_SYSCALL_OFFSETS
	.align		4
        /*0020*/ 	.byte	0x04, 0x46
        /*0022*/ 	.short	(.L_12 - .L_11)


	//   ....[0]....
.L_11:
        /*0024*/ 	.word	0x000000f0


	//----- nvinfo : EIATTR_EXIT_INSTR_OFFSETS
	.align		4
.L_12:
        /*0028*/ 	.byte	0x04, 0x1c
        /*002a*/ 	.short	(.L_14 - .L_13)


	//   ....[0]....
.L_13:
        /*002c*/ 	.word	0x00000100


	//----- nvinfo : EIATTR_SW_WAR
	.align		4
.L_14:
        /*0030*/ 	.byte	0x04, 0x36
        /*0032*/ 	.short	(.L_16 - .L_15)
.L_15:
        /*0034*/ 	.word	0x00000008
.L_16:


//--------------------- .nv.callgraph             --------------------------
	.section	.nv.callgraph,"",@"SHT_CUDA_CALLGRAPH"
	.align	4
	.sectionentsize	8
	.align		4
        /*0000*/ 	.word	0x00000000
	.align		4
        /*0004*/ 	.word	0xffffffff
	.align		4
        /*0008*/ 	.word	index@(_Z14hello_from_gpuv)
	.align		4
        /*000c*/ 	.word	index@(vprintf)
	.align		4
        /*0010*/ 	.word	0x00000000
	.align		4
        /*0014*/ 	.word	0xfffffffe
	.align		4
        /*0018*/ 	.word	0x00000000
	.align		4
        /*001c*/ 	.word	0xfffffffd
	.align		4
        /*0020*/ 	.word	0x00000000
	.align		4
        /*0024*/ 	.word	0xfffffffc


//--------------------- .nv.constant4             --------------------------
	.section	.nv.constant4,"a",@progbits
	.align	8
	.align		8
.nv.constant4:
        /*0000*/ 	.dword	vprintf
	.align		8
        /*0008*/ 	.dword	$str


//--------------------- .text._Z14hello_from_gpuv --------------------------
	.section	.text._Z14hello_from_gpuv,"ax",@progbits
	.align	128
        .global         _Z14hello_from_gpuv
        .type           _Z14hello_from_gpuv,@function
        .size           _Z14hello_from_gpuv,(.L_x_2 - _Z14hello_from_gpuv)
        .other          _Z14hello_from_gpuv,@"STO_CUDA_ENTRY STV_DEFAULT"
_Z14hello_from_gpuv:
.text._Z14hello_from_gpuv:
[----:B------:R-:W0:Y:S01]  /*0000*/  LDC R1, c[0x0][0x37c] ;  /* 0x0000df00ff017b82 */ /* 0x000e220000000800 */
[----:B------:R-:W1:Y:S01]  /*0010*/  S2R R8, SR_TID.X ;  /* 0x0000000000087919 */ /* 0x000e620000002100 */
[----:B0-----:R-:W-:Y:S01]  /*0020*/  VIADD R1, R1, 0xfffffff8 ;  /* 0xfffffff801017836 */ /* 0x001fe20000000000 */
[----:B------:R-:W-:Y:S01]  /*0030*/  MOV R0, 0x0 ;  /* 0x0000000000007802 */ /* 0x000fe20000000f00 */
[----:B------:R-:W0:Y:S01]  /*0040*/  LDCU UR4, c[0x0][0x2f8] ;  /* 0x00005f00ff0477ac */ /* 0x000e220008000800 */
[----:B------:R-:W1:Y:S03]  /*0050*/  S2R R9, SR_CTAID.X ;  /* 0x0000000000097919 */ /* 0x000e660000002500 */
[----:B------:R2:W3:Y:S01]  /*0060*/  LDC.64 R2, c[0x4][R0] ;  /* 0x0100000000027b82 */ /* 0x0004e20000000a00 */
[----:B------:R-:W4:Y:S01]  /*0070*/  LDCU.64 UR6, c[0x4][0x8] ;  /* 0x01000100ff0677ac */ /* 0x000f220008000a00 */
[----:B------:R-:W5:Y:S01]  /*0080*/  LDCU UR5, c[0x0][0x2fc] ;  /* 0x00005f80ff0577ac */ /* 0x000f620008000800 */
[----:B0-----:R-:W-:Y:S01]  /*0090*/  IADD3 R6, P0, PT, R1, UR4, RZ ;  /* 0x0000000401067c10 */ /* 0x001fe2000ff1e0ff */
[----:B----4-:R-:W-:Y:S01]  /*00a0*/  IMAD.U32 R4, RZ, RZ, UR6 ;  /* 0x00000006ff047e24 */ /* 0x010fe2000f8e00ff */
[----:B------:R-:W-:-:S03]  /*00b0*/  MOV R5, UR7 ;  /* 0x0000000700057c02 */ /* 0x000fc60008000f00 */
[----:B-----5:R-:W-:Y:S01]  /*00c0*/  IMAD.X R7, RZ, RZ, UR5, P0 ;  /* 0x00000005ff077e24 */ /* 0x020fe200080e06ff */
[----:B-1----:R2:W-:Y:S07]  /*00d0*/  STL.64 [R1], R8 ;  /* 0x0000000801007387 */ /* 0x0025ee0000100a00 */
[----:B------:R-:W-:-:S07]  /*00e0*/  LEPC R20, `(.L_x_0) ;  /* 0x000000001014794e */ /* 0x000fce0000000000 */
[----:B--23--:R-:W-:Y:S05]  /*00f0*/  CALL.ABS.NOINC R2 ;  /* 0x0000000002007343 */ /* 0x00cfea0003c00000 */
.L_x_0:
[----:B------:R-:W-:Y:S05]  /*0100*/  EXIT ;  /* 0x000000000000794d */ /* 0x000fea0003800000 */
.L_x_1:
[----:B------:R-:W-:-:S00]  /*0110*/  BRA `(.L_x_1) ;  /* 0xfffffffc00fc7947 */ /* 0x000fc0000383ffff */
[----:B------:R-:W-:-:S00]  /*0120*/  NOP ;  /* 0x0000000000007918 */ /* 0x000fc00000000000 */
        /* <DEDUP_REMOVED lines=13> */
.L_x_2:


//--------------------- .nv.global.init           --------------------------
	.section	.nv.global.init,"aw",@progbits
.nv.global.init:
	.type		$str,@object
	.size		$str,(.L_0 - $str)
$str:
        /*0000*/ 	.byte	0x48, 0x65, 0x6c, 0x6c, 0x6f, 0x20, 0x66, 0x72, 0x6f, 0x6d, 0x20, 0x47, 0x50, 0x55, 0x20, 0x74
        /*0010*/ 	.byte	0x68, 0x72, 0x65, 0x61, 0x64, 0x20, 0x25, 0x64, 0x20, 0x69, 0x6e, 0x20, 0x62, 0x6c, 0x6f, 0x63
        /*0020*/ 	.byte	0x6b, 0x20, 0x25, 0x64, 0x21, 0x0a, 0x00
.L_0:


//--------------------- .nv.shared.reserved.0     --------------------------
	.section	.nv.shared.reserved.0,"aw",@nobits
	.weak		__nv_reservedSMEM_offset_0_alias
	.size		__nv_reservedSMEM_offset_0_alias, 0, 64
	.other		__nv_reservedSMEM_offset_0_alias,@"STO_CUDA_RESERVED_SHARED STV_DEFAULT"
__nv_reservedSMEM_offset_0_alias:
	.zero		0
	.zero		64


//--------------------- .nv.constant0._Z14hello_from_gpuv --------------------------
	.section	.nv.constant0._Z14hello_from_gpuv,"a",@progbits
	.sectionflags	@""
	.align	4
.nv.constant0._Z14hello_from_gpuv:
	.zero		896


//--------------------- SYMBOLS --------------------------

	.type		.nv.reservedSmem.offset0,@object
	.size		.nv.reservedSmem.offset0,0x4
	.type		vprintf,@function
